//
// Generated by NVIDIA NVVM Compiler
//
// Compiler Build ID: CL-36424714
// Cuda compilation tools, release 13.0, V13.0.88
// Based on NVVM 20.0.0
//

.version 9.0
.target sm_100
.address_size 64

	// .globl	_Z21BlockTranspose_KernelPfii
// _ZZ21BlockTranspose_KernelPfiiE6blockA has been demoted

.visible .entry _Z21BlockTranspose_KernelPfii(
	.param .u64 .ptr .align 1 _Z21BlockTranspose_KernelPfii_param_0,
	.param .u32 _Z21BlockTranspose_KernelPfii_param_1,
	.param .u32 _Z21BlockTranspose_KernelPfii_param_2
)
{
	.reg .b32 	%r<20>;
	.reg .b32 	%f<3>;
	.reg .b64 	%rd<5>;
	// demoted variable
	.shared .align 4 .b8 _ZZ21BlockTranspose_KernelPfiiE6blockA[16];
	ld.param.u64 	%rd1, [_Z21BlockTranspose_KernelPfii_param_0];
	ld.param.u32 	%r1, [_Z21BlockTranspose_KernelPfii_param_1];
	cvta.to.global.u64 	%rd2, %rd1;
	mov.u32 	%r2, %ctaid.x;
	shl.b32 	%r3, %r2, 2;
	mov.u32 	%r4, %tid.x;
	add.s32 	%r5, %r3, %r4;
	mov.u32 	%r6, %ctaid.y;
	shl.b32 	%r7, %r6, 2;
	mov.u32 	%r8, %tid.y;
	add.s32 	%r9, %r7, %r8;
	mad.lo.s32 	%r10, %r1, %r9, %r5;
	mul.wide.s32 	%rd3, %r10, 4;
	add.s64 	%rd4, %rd2, %rd3;
	ld.global.f32 	%f1, [%rd4];
	shl.b32 	%r11, %r8, 3;
	mov.u32 	%r12, _ZZ21BlockTranspose_KernelPfiiE6blockA;
	add.s32 	%r13, %r12, %r11;
	shl.b32 	%r14, %r4, 2;
	add.s32 	%r15, %r13, %r14;
	st.shared.f32 	[%r15], %f1;
	bar.sync 	0;
	shl.b32 	%r16, %r4, 3;
	add.s32 	%r17, %r12, %r16;
	shl.b32 	%r18, %r8, 2;
	add.s32 	%r19, %r17, %r18;
	ld.shared.f32 	%f2, [%r19];
	st.global.f32 	[%rd4], %f2;
	ret;

}


// ===== COMPILED SASS (sm_100) =====

	.target	sm_100

	.elftype	@"ET_EXEC"


//--------------------- .note.nv.tkinfo           --------------------------
	.section	.note.nv.tkinfo,"",@"SHT_NOTE"
	.sectionflags	@"SHF_NOTE_NV_TKINFO"
	.tkinfo
        /*0018*/ 	.word	0x00000002
        /*0030*/ 	.string	""
        /*0030*/ 	.string	"ptxas"
        /*0030*/ 	.string	"Cuda compilation tools, release 13.0, V13.0.88"
        /*0030*/ 	.string	"Build cuda_13.0.r13.0/compiler.36424714_0"
        /*0030*/ 	.string	"-arch sm_100 -m 64 "



//--------------------- .note.nv.cuinfo           --------------------------
	.section	.note.nv.cuinfo,"",@"SHT_NOTE"
	.sectionflags	@"SHF_NOTE_NV_CUINFO"
        /*0018*/ 	.short	0x0002
        /*001a*/ 	.short	0x0064
        /*001c*/ 	.short	0x0082
	.zero		2


//--------------------- .nv.info                  --------------------------
	.section	.nv.info,"",@"SHT_CUDA_INFO"
	.align	4


	//----- nvinfo : EIATTR_REGCOUNT
	.align		4
        /*0000*/ 	.byte	0x04, 0x2f
        /*0002*/ 	.short	(.L_1 - .L_0)
	.align		4
.L_0:
        /*0004*/ 	.word	index@(_Z21BlockTranspose_KernelPfii)
        /*0008*/ 	.word	0x0000000b


	//----- nvinfo : EIATTR_FRAME_SIZE
	.align		4
.L_1:
        /*000c*/ 	.byte	0x04, 0x11
        /*000e*/ 	.short	(.L_3 - .L_2)
	.align		4
.L_2:
        /*0010*/ 	.word	index@(_Z21BlockTranspose_KernelPfii)
        /*0014*/ 	.word	0x00000000


	//----- nvinfo : EIATTR_MIN_STACK_SIZE
	.align		4
.L_3:
        /*0018*/ 	.byte	0x04, 0x12
        /*001a*/ 	.short	(.L_5 - .L_4)
	.align		4
.L_4:
        /*001c*/ 	.word	index@(_Z21BlockTranspose_KernelPfii)
        /*0020*/ 	.word	0x00000000
.L_5:


//--------------------- .nv.compat                --------------------------
	.section	.nv.compat,"",@"SHT_CUDA_COMPAT_INFO"
	.align	4
        /*0000*/ 	.byte	0x02, 0x09, 0x00, 0x00, 0x02, 0x02, 0x01, 0x00, 0x02, 0x05, 0x05, 0x00, 0x03, 0x07, 0x01, 0x01
        /*0010*/ 	.byte	0x02, 0x03, 0x00, 0x00, 0x02, 0x06, 0x01, 0x00, 0x04, 0x0b, 0x08, 0x00, 0x09, 0x00, 0x00, 0x00
        /*0020*/ 	.byte	0x00, 0x00, 0x00, 0x00


//--------------------- .nv.info._Z21BlockTranspose_KernelPfii --------------------------
	.section	.nv.info._Z21BlockTranspose_KernelPfii,"",@"SHT_CUDA_INFO"
	.sectionflags	@""
	.align	4


	//----- nvinfo : EIATTR_CUDA_API_VERSION
	.align		4
        /*0000*/ 	.byte	0x04, 0x37
        /*0002*/ 	.short	(.L_7 - .L_6)
.L_6:
        /*0004*/ 	.word	0x00000082


	//----- nvinfo : EIATTR_KPARAM_INFO
	.align		4
.L_7:
        /*0008*/ 	.byte	0x04, 0x17
        /*000a*/ 	.short	(.L_9 - .L_8)
.L_8:
        /*000c*/ 	.word	0x00000000
        /*0010*/ 	.short	0x0002
        /*0012*/ 	.short	0x000c
        /*0014*/ 	.byte	0x00, 0xf0, 0x11, 0x00


	//----- nvinfo : EIATTR_KPARAM_INFO
	.align		4
.L_9:
        /*0018*/ 	.byte	0x04, 0x17
        /*001a*/ 	.short	(.L_11 - .L_10)
.L_10:
        /*001c*/ 	.word	0x00000000
        /*0020*/ 	.short	0x0001
        /*0022*/ 	.short	0x0008
        /*0024*/ 	.byte	0x00, 0xf0, 0x11, 0x00


	//----- nvinfo : EIATTR_KPARAM_INFO
	.align		4
.L_11:
        /*0028*/ 	.byte	0x04, 0x17
        /*002a*/ 	.short	(.L_13 - .L_12)
.L_12:
        /*002c*/ 	.word	0x00000000
        /*0030*/ 	.short	0x0000
        /*0032*/ 	.short	0x0000
        /*0034*/ 	.byte	0x00, 0xf5, 0x21, 0x00


	//----- nvinfo : EIATTR_SPARSE_MMA_MASK
	.align		4
.L_13:
        /*0038*/ 	.byte	0x03, 0x50
        /*003a*/ 	.short	0x0000


	//----- nvinfo : EIATTR_MAXREG_COUNT
	.align		4
        /*003c*/ 	.byte	0x03, 0x1b
        /*003e*/ 	.short	0x00ff


	//----- nvinfo : EIATTR_NUM_BARRIERS
	.align		4
        /*0040*/ 	.byte	0x02, 0x4c
        /*0042*/ 	.byte	0x01
	.zero		1


	//----- nvinfo : EIATTR_MERCURY_ISA_VERSION
	.align		4
        /*0044*/ 	.byte	0x03, 0x5f
        /*0046*/ 	.short	0x0101


	//----- nvinfo : EIATTR_VRC_CTA_INIT_COUNT
	.align		4
        /*0048*/ 	.byte	0x02, 0x4a
	.zero		1
	.zero		1


	//----- nvinfo : EIATTR_EXIT_INSTR_OFFSETS
	.align		4
        /*004c*/ 	.byte	0x04, 0x1c
        /*004e*/ 	.short	(.L_15 - .L_14)


	//   ....[0]....
.L_14:
        /*0050*/ 	.word	0x00000180


	//----- nvinfo : EIATTR_CBANK_PARAM_SIZE
	.align		4
.L_15:
        /*0054*/ 	.byte	0x03, 0x19
        /*0056*/ 	.short	0x0010


	//----- nvinfo : EIATTR_PARAM_CBANK
	.align		4
        /*0058*/ 	.byte	0x04, 0x0a
        /*005a*/ 	.short	(.L_17 - .L_16)
	.align		4
.L_16:
        /*005c*/ 	.word	index@(.nv.constant0._Z21BlockTranspose_KernelPfii)
        /*0060*/ 	.short	0x0380
        /*0062*/ 	.short	0x0010


	//----- nvinfo : EIATTR_SW_WAR
	.align		4
.L_17:
        /*0064*/ 	.byte	0x04, 0x36
        /*0066*/ 	.short	(.L_19 - .L_18)
.L_18:
        /*0068*/ 	.word	0x00000008
.L_19:


//--------------------- .nv.callgraph             --------------------------
	.section	.nv.callgraph,"",@"SHT_CUDA_CALLGRAPH"
	.align	4
	.sectionentsize	8
	.align		4
        /*0000*/ 	.word	0x00000000
	.align		4
        /*0004*/ 	.word	0xffffffff
	.align		4
        /*0008*/ 	.word	0x00000000
	.align		4
        /*000c*/ 	.word	0xfffffffe
	.align		4
        /*0010*/ 	.word	0x00000000
	.align		4
        /*0014*/ 	.word	0xfffffffd
	.align		4
        /*0018*/ 	.word	0x00000000
	.align		4
        /*001c*/ 	.word	0xfffffffc


//--------------------- .text._Z21BlockTranspose_KernelPfii --------------------------
	.section	.text._Z21BlockTranspose_KernelPfii,"ax",@progbits
	.align	128
        .global         _Z21BlockTranspose_KernelPfii
        .type           _Z21BlockTranspose_KernelPfii,@function
        .size           _Z21BlockTranspose_KernelPfii,(.L_x_1 - _Z21BlockTranspose_KernelPfii)
        .other          _Z21BlockTranspose_KernelPfii,@"STO_CUDA_ENTRY STV_DEFAULT"
_Z21BlockTranspose_KernelPfii:
.text._Z21BlockTranspose_KernelPfii:
[----:B------:R-:W-:Y:S01]  /*0000*/  LDC R1, c[0x0][0x37c] ;  /* 0x0000df00ff017b82 */ /* 0x000fe20000000800 */
[----:B------:R-:W0:Y:S07]  /*0010*/  S2R R0, SR_CTAID.X ;  /* 0x0000000000007919 */ /* 0x000e2e0000002500 */
[----:B------:R-:W1:Y:S01]  /*0020*/  LDC.64 R2, c[0x0][0x380] ;  /* 0x0000e000ff027b82 */ /* 0x000e620000000a00 */
[----:B------:R-:W2:Y:S01]  /*0030*/  LDCU UR4, c[0x0][0x388] ;  /* 0x00007100ff0477ac */ /* 0x000ea20008000800 */
[----:B------:R-:W0:Y:S01]  /*0040*/  S2R R7, SR_TID.X ;  /* 0x0000000000077919 */ /* 0x000e220000002100 */
[----:B------:R-:W3:Y:S01]  /*0050*/  LDCU.64 UR6, c[0x0][0x358] ;  /* 0x00006b00ff0677ac */ /* 0x000ee20008000a00 */
[----:B------:R-:W4:Y:S01]  /*0060*/  S2R R5, SR_CTAID.Y ;  /* 0x0000000000057919 */ /* 0x000f220000002600 */
[----:B------:R-:W4:Y:S01]  /*0070*/  S2R R8, SR_TID.Y ;  /* 0x0000000000087919 */ /* 0x000f220000002200 */
[----:B0-----:R-:W-:-:S02]  /*0080*/  IMAD R0, R0, 0x4, R7 ;  /* 0x0000000400007824 */ /* 0x001fc400078e0207 */
[----:B----4-:R-:W-:-:S04]  /*0090*/  IMAD R5, R5, 0x4, R8 ;  /* 0x0000000405057824 */ /* 0x010fc800078e0208 */
[----:B--2---:R-:W-:-:S04]  /*00a0*/  IMAD R5, R5, UR4, R0 ;  /* 0x0000000405057c24 */ /* 0x004fc8000f8e0200 */
[----:B-1----:R-:W-:-:S05]  /*00b0*/  IMAD.WIDE R2, R5, 0x4, R2 ;  /* 0x0000000405027825 */ /* 0x002fca00078e0202 */
[----:B---3--:R-:W2:Y:S01]  /*00c0*/  LDG.E R0, desc[UR6][R2.64] ;  /* 0x0000000602007981 */ /* 0x008ea2000c1e1900 */
[----:B------:R-:W0:Y:S01]  /*00d0*/  S2UR UR5, SR_CgaCtaId ;  /* 0x00000000000579c3 */ /* 0x000e220000008800 */
[----:B------:R-:W-:Y:S02]  /*00e0*/  UMOV UR4, 0x400 ;  /* 0x0000040000047882 */ /* 0x000fe40000000000 */
[----:B0-----:R-:W-:-:S06]  /*00f0*/  ULEA UR4, UR5, UR4, 0x18 ;  /* 0x0000000405047291 */ /* 0x001fcc000f8ec0ff */
[C---:B------:R-:W-:Y:S02]  /*0100*/  LEA R4, R8.reuse, UR4, 0x3 ;  /* 0x0000000408047c11 */ /* 0x040fe4000f8e18ff */
[C---:B------:R-:W-:Y:S02]  /*0110*/  LEA R6, R7.reuse, UR4, 0x3 ;  /* 0x0000000407067c11 */ /* 0x040fe4000f8e18ff */
[----:B------:R-:W-:Y:S02]  /*0120*/  LEA R5, R7, R4, 0x2 ;  /* 0x0000000407057211 */ /* 0x000fe400078e10ff */
[----:B------:R-:W-:-:S03]  /*0130*/  LEA R6, R8, R6, 0x2 ;  /* 0x0000000608067211 */ /* 0x000fc600078e10ff */
[----:B--2---:R-:W-:Y:S01]  /*0140*/  STS [R5], R0 ;  /* 0x0000000005007388 */ /* 0x004fe20000000800 */
[----:B------:R-:W-:Y:S06]  /*0150*/  BAR.SYNC.DEFER_BLOCKING 0x0 ;  /* 0x0000000000007b1d */ /* 0x000fec0000010000 */
[----:B------:R-:W0:Y:S04]  /*0160*/  LDS R7, [R6] ;  /* 0x0000000006077984 */ /* 0x000e280000000800 */
[----:B0-----:R-:W-:Y:S01]  /*0170*/  STG.E desc[UR6][R2.64], R7 ;  /* 0x0000000702007986 */ /* 0x001fe2000c101906 */
[----:B------:R-:W-:Y:S05]  /*0180*/  EXIT ;  /* 0x000000000000794d */ /* 0x000fea0003800000 */
.L_x_0:
[----:B------:R-:W-:-:S00]  /*0190*/  BRA `(.L_x_0) ;  /* 0xfffffffc00fc7947 */ /* 0x000fc0000383ffff */
[----:B------:R-:W-:-:S00]  /*01a0*/  NOP ;  /* 0x0000000000007918 */ /* 0x000fc00000000000 */
        /* <DEDUP_REMOVED lines=13> */
.L_x_1:


//--------------------- .nv.shared._Z21BlockTranspose_KernelPfii --------------------------
	.section	.nv.shared._Z21BlockTranspose_KernelPfii,"aw",@nobits
	.sectionflags	@""
	.align	4
.nv.shared._Z21BlockTranspose_KernelPfii:
	.zero		1040


//--------------------- .nv.shared.reserved.0     --------------------------
	.section	.nv.shared.reserved.0,"aw",@nobits
	.weak		__nv_reservedSMEM_offset_0_alias
	.size		__nv_reservedSMEM_offset_0_alias, 0, 64
	.other		__nv_reservedSMEM_offset_0_alias,@"STO_CUDA_RESERVED_SHARED STV_DEFAULT"
__nv_reservedSMEM_offset_0_alias:
	.zero		0
	.zero		64


//--------------------- .nv.constant0._Z21BlockTranspose_KernelPfii --------------------------
	.section	.nv.constant0._Z21BlockTranspose_KernelPfii,"a",@progbits
	.sectionflags	@""
	.align	4
.nv.constant0._Z21BlockTranspose_KernelPfii:
	.zero		912


//--------------------- SYMBOLS --------------------------

	.type		.nv.reservedSmem.offset0,@object
	.size		.nv.reservedSmem.offset0,0x4
	.type		.nv.reservedSmem.cap,@object
	.size		.nv.reservedSmem.cap,0x4
